//
// Generated by NVIDIA NVVM Compiler
//
// Compiler Build ID: CL-36424714
// Cuda compilation tools, release 13.0, V13.0.88
// Based on NVVM 20.0.0
//

.version 9.0
.target sm_100
.address_size 64

	// .globl	_Z10CUDAKernelPdS_S_i
.func  (.param .align 16 .b8 func_retval0[16]) __internal_trig_reduction_slowpathd
(
	.param .b64 __internal_trig_reduction_slowpathd_param_0
)
;
.global .align 8 .b8 __cudart_i2opi_d[144] = {8, 93, 141, 31, 177, 95, 251, 107, 234, 146, 82, 138, 247, 57, 7, 61, 123, 241, 229, 235, 199, 186, 39, 117, 45, 234, 95, 158, 102, 63, 70, 79, 183, 9, 203, 39, 207, 126, 54, 109, 31, 109, 10, 90, 139, 17, 47, 239, 15, 152, 5, 222, 255, 151, 248, 31, 59, 40, 249, 189, 139, 95, 132, 156, 244, 57, 83, 131, 57, 214, 145, 57, 65, 126, 95, 180, 38, 112, 156, 233, 132, 68, 187, 46, 245, 53, 130, 232, 62, 167, 41, 177, 28, 235, 29, 254, 28, 146, 209, 9, 234, 46, 73, 6, 224, 210, 77, 66, 58, 110, 36, 183, 97, 197, 187, 222, 171, 99, 81, 254, 65, 144, 67, 60, 153, 149, 98, 219, 192, 221, 52, 245, 209, 87, 39, 252, 41, 21, 68, 78, 110, 131, 249, 162};
.global .align 16 .b8 __cudart_sin_cos_coeffs[128] = {70, 210, 176, 44, 241, 229, 90, 190, 146, 227, 172, 105, 227, 29, 199, 62, 161, 98, 219, 25, 160, 1, 42, 191, 24, 8, 17, 17, 17, 17, 129, 63, 84, 85, 85, 85, 85, 85, 197, 191, 0, 0, 0, 0, 0, 0, 0, 0, 0, 0, 0, 0, 0, 0, 0, 0, 100, 129, 253, 32, 131, 255, 168, 189, 40, 133, 239, 193, 167, 238, 33, 62, 217, 230, 6, 142, 79, 126, 146, 190, 233, 188, 221, 25, 160, 1, 250, 62, 71, 93, 193, 22, 108, 193, 86, 191, 81, 85, 85, 85, 85, 85, 165, 63, 0, 0, 0, 0, 0, 0, 224, 191, 0, 0, 0, 0, 0, 0, 240, 63};

.visible .entry _Z10CUDAKernelPdS_S_i(
	.param .u64 .ptr .align 1 _Z10CUDAKernelPdS_S_i_param_0,
	.param .u64 .ptr .align 1 _Z10CUDAKernelPdS_S_i_param_1,
	.param .u64 .ptr .align 1 _Z10CUDAKernelPdS_S_i_param_2,
	.param .u32 _Z10CUDAKernelPdS_S_i_param_3
)
{
	.reg .pred 	%p<9>;
	.reg .b32 	%r<30>;
	.reg .b32 	%f<3>;
	.reg .b64 	%rd<15>;
	.reg .b64 	%fd<60>;

	ld.param.u64 	%rd2, [_Z10CUDAKernelPdS_S_i_param_0];
	ld.param.u64 	%rd3, [_Z10CUDAKernelPdS_S_i_param_1];
	ld.param.u64 	%rd4, [_Z10CUDAKernelPdS_S_i_param_2];
	ld.param.u32 	%r8, [_Z10CUDAKernelPdS_S_i_param_3];
	mov.u32 	%r9, %tid.x;
	mov.u32 	%r10, %ctaid.x;
	mov.u32 	%r11, %ntid.x;
	mad.lo.s32 	%r1, %r10, %r11, %r9;
	setp.ge.s32 	%p1, %r1, %r8;
	@%p1 bra 	$L__BB0_9;
	cvta.to.global.u64 	%rd5, %rd2;
	cvta.to.global.u64 	%rd6, %rd3;
	cvta.to.global.u64 	%rd7, %rd4;
	mul.wide.s32 	%rd8, %r1, 8;
	add.s64 	%rd9, %rd5, %rd8;
	ld.global.f64 	%fd1, [%rd9];
	add.s64 	%rd10, %rd6, %rd8;
	ld.global.f64 	%fd2, [%rd10];
	add.s64 	%rd1, %rd7, %rd8;
	abs.f64 	%fd3, %fd2;
	setp.neu.f64 	%p2, %fd3, 0d7FF0000000000000;
	@%p2 bra 	$L__BB0_3;
	mov.f64 	%fd18, 0d0000000000000000;
	mul.rn.f64 	%fd58, %fd2, %fd18;
	mov.b32 	%r29, 0;
	bra.uni 	$L__BB0_5;
$L__BB0_3:
	mul.f64 	%fd13, %fd2, 0d3FE45F306DC9C883;
	cvt.rni.s32.f64 	%r29, %fd13;
	cvt.rn.f64.s32 	%fd14, %r29;
	fma.rn.f64 	%fd15, %fd14, 0dBFF921FB54442D18, %fd2;
	fma.rn.f64 	%fd16, %fd14, 0dBC91A62633145C00, %fd15;
	fma.rn.f64 	%fd58, %fd14, 0dB97B839A252049C0, %fd16;
	setp.ltu.f64 	%p3, %fd3, 0d41E0000000000000;
	@%p3 bra 	$L__BB0_5;
	{ // callseq 0, 0
	.param .b64 param0;
	st.param.f64 	[param0], %fd2;
	.param .align 16 .b8 retval0[16];
	call.uni (retval0), 
	__internal_trig_reduction_slowpathd, 
	(
	param0
	);
	ld.param.f64 	%fd58, [retval0];
	ld.param.b32 	%r29, [retval0+8];
	} // callseq 0
$L__BB0_5:
	shl.b32 	%r14, %r29, 6;
	cvt.u64.u32 	%rd11, %r14;
	and.b64  	%rd12, %rd11, 64;
	mov.u64 	%rd13, __cudart_sin_cos_coeffs;
	add.s64 	%rd14, %rd13, %rd12;
	mul.rn.f64 	%fd19, %fd58, %fd58;
	and.b32  	%r15, %r29, 1;
	setp.eq.b32 	%p4, %r15, 1;
	selp.f64 	%fd20, 0dBDA8FF8320FD8164, 0d3DE5DB65F9785EBA, %p4;
	ld.global.nc.v2.f64 	{%fd21, %fd22}, [%rd14];
	fma.rn.f64 	%fd23, %fd20, %fd19, %fd21;
	fma.rn.f64 	%fd24, %fd23, %fd19, %fd22;
	ld.global.nc.v2.f64 	{%fd25, %fd26}, [%rd14+16];
	fma.rn.f64 	%fd27, %fd24, %fd19, %fd25;
	fma.rn.f64 	%fd28, %fd27, %fd19, %fd26;
	ld.global.nc.v2.f64 	{%fd29, %fd30}, [%rd14+32];
	fma.rn.f64 	%fd31, %fd28, %fd19, %fd29;
	fma.rn.f64 	%fd32, %fd31, %fd19, %fd30;
	fma.rn.f64 	%fd33, %fd32, %fd58, %fd58;
	fma.rn.f64 	%fd34, %fd32, %fd19, 0d3FF0000000000000;
	selp.f64 	%fd35, %fd34, %fd33, %p4;
	and.b32  	%r16, %r29, 2;
	setp.eq.s32 	%p5, %r16, 0;
	mov.f64 	%fd36, 0d0000000000000000;
	sub.f64 	%fd37, %fd36, %fd35;
	selp.f64 	%fd8, %fd35, %fd37, %p5;
	fma.rn.f64 	%fd38, %fd8, 0d3FF71547652B82FE, 0d4338000000000000;
	{
	.reg .b32 %temp; 
	mov.b64 	{%r5, %temp}, %fd38;
	}
	mov.f64 	%fd39, 0dC338000000000000;
	add.rn.f64 	%fd40, %fd38, %fd39;
	fma.rn.f64 	%fd41, %fd40, 0dBFE62E42FEFA39EF, %fd8;
	fma.rn.f64 	%fd42, %fd40, 0dBC7ABC9E3B39803F, %fd41;
	fma.rn.f64 	%fd43, %fd42, 0d3E5ADE1569CE2BDF, 0d3E928AF3FCA213EA;
	fma.rn.f64 	%fd44, %fd43, %fd42, 0d3EC71DEE62401315;
	fma.rn.f64 	%fd45, %fd44, %fd42, 0d3EFA01997C89EB71;
	fma.rn.f64 	%fd46, %fd45, %fd42, 0d3F2A01A014761F65;
	fma.rn.f64 	%fd47, %fd46, %fd42, 0d3F56C16C1852B7AF;
	fma.rn.f64 	%fd48, %fd47, %fd42, 0d3F81111111122322;
	fma.rn.f64 	%fd49, %fd48, %fd42, 0d3FA55555555502A1;
	fma.rn.f64 	%fd50, %fd49, %fd42, 0d3FC5555555555511;
	fma.rn.f64 	%fd51, %fd50, %fd42, 0d3FE000000000000B;
	fma.rn.f64 	%fd52, %fd51, %fd42, 0d3FF0000000000000;
	fma.rn.f64 	%fd53, %fd52, %fd42, 0d3FF0000000000000;
	{
	.reg .b32 %temp; 
	mov.b64 	{%r6, %temp}, %fd53;
	}
	{
	.reg .b32 %temp; 
	mov.b64 	{%temp, %r7}, %fd53;
	}
	shl.b32 	%r17, %r5, 20;
	add.s32 	%r18, %r17, %r7;
	mov.b64 	%fd59, {%r6, %r18};
	{
	.reg .b32 %temp; 
	mov.b64 	{%temp, %r19}, %fd8;
	}
	mov.b32 	%f2, %r19;
	abs.f32 	%f1, %f2;
	setp.lt.f32 	%p6, %f1, 0f4086232B;
	@%p6 bra 	$L__BB0_8;
	setp.lt.f64 	%p7, %fd8, 0d0000000000000000;
	add.f64 	%fd54, %fd8, 0d7FF0000000000000;
	selp.f64 	%fd59, 0d0000000000000000, %fd54, %p7;
	setp.geu.f32 	%p8, %f1, 0f40874800;
	@%p8 bra 	$L__BB0_8;
	shr.u32 	%r20, %r5, 31;
	add.s32 	%r21, %r5, %r20;
	shr.s32 	%r22, %r21, 1;
	shl.b32 	%r23, %r22, 20;
	add.s32 	%r24, %r7, %r23;
	mov.b64 	%fd55, {%r6, %r24};
	sub.s32 	%r25, %r5, %r22;
	shl.b32 	%r26, %r25, 20;
	add.s32 	%r27, %r26, 1072693248;
	mov.b32 	%r28, 0;
	mov.b64 	%fd56, {%r28, %r27};
	mul.f64 	%fd59, %fd56, %fd55;
$L__BB0_8:
	mul.f64 	%fd57, %fd1, %fd59;
	st.global.f64 	[%rd1], %fd57;
$L__BB0_9:
	ret;

}
.func  (.param .align 16 .b8 func_retval0[16]) __internal_trig_reduction_slowpathd(
	.param .b64 __internal_trig_reduction_slowpathd_param_0
)
{
	.local .align 8 .b8 	__local_depot1[40];
	.reg .b64 	%SP;
	.reg .b64 	%SPL;
	.reg .pred 	%p<10>;
	.reg .b32 	%r<47>;
	.reg .b64 	%rd<74>;
	.reg .b64 	%fd<5>;

	mov.u64 	%SPL, __local_depot1;
	ld.param.f64 	%fd4, [__internal_trig_reduction_slowpathd_param_0];
	add.u64 	%rd1, %SPL, 0;
	{
	.reg .b32 %temp; 
	mov.b64 	{%temp, %r1}, %fd4;
	}
	shr.u32 	%r2, %r1, 20;
	and.b32  	%r3, %r2, 2047;
	setp.eq.s32 	%p1, %r3, 2047;
	mov.b32 	%r46, 0;
	@%p1 bra 	$L__BB1_9;
	add.s32 	%r20, %r3, -1024;
	mov.b64 	%rd20, %fd4;
	shl.b64 	%rd2, %rd20, 11;
	shr.u32 	%r4, %r20, 6;
	sub.s32 	%r45, 15, %r4;
	sub.s32 	%r21, 19, %r4;
	setp.lt.u32 	%p2, %r20, 128;
	selp.b32 	%r6, 18, %r21, %p2;
	setp.ge.s32 	%p3, %r45, %r6;
	mov.b64 	%rd70, 0;
	@%p3 bra 	$L__BB1_4;
	add.s32 	%r23, %r6, %r4;
	neg.s32 	%r43, %r23;
	or.b64  	%rd3, %rd2, -9223372036854775808;
	mov.b64 	%rd70, 0;
	mov.b32 	%r42, 0;
	mov.u64 	%rd25, __cudart_i2opi_d;
	mov.u32 	%r44, %r45;
$L__BB1_3:
	.pragma "nounroll";
	mul.wide.s32 	%rd22, %r42, 8;
	add.s64 	%rd23, %rd1, %rd22;
	mul.wide.s32 	%rd24, %r44, 8;
	add.s64 	%rd26, %rd25, %rd24;
	ld.global.nc.u64 	%rd27, [%rd26];
	{
	.reg .u32 %r0, %r1, %r2, %r3, %alo, %ahi, %blo, %bhi, %clo, %chi;
	mov.b64 	{%alo,%ahi}, %rd27;
	mov.b64 	{%blo,%bhi}, %rd3;
	mov.b64 	{%clo,%chi}, %rd70;
	mad.lo.cc.u32 	%r0, %alo, %blo, %clo;
	madc.hi.cc.u32 	%r1, %alo, %blo, %chi;
	madc.hi.u32 	%r2, %alo, %bhi, 0;
	mad.lo.cc.u32 	%r1, %alo, %bhi, %r1;
	madc.hi.cc.u32 	%r2, %ahi, %blo, %r2;
	madc.hi.u32 	%r3, %ahi, %bhi, 0;
	mad.lo.cc.u32 	%r1, %ahi, %blo, %r1;
	madc.lo.cc.u32 	%r2, %ahi, %bhi, %r2;
	addc.u32 	%r3, %r3, 0;
	mov.b64 	%rd28, {%r0,%r1};
	mov.b64 	%rd70, {%r2,%r3};
	}
	st.local.u64 	[%rd23], %rd28;
	add.s32 	%r44, %r44, 1;
	add.s32 	%r43, %r43, 1;
	add.s32 	%r42, %r42, 1;
	setp.ne.s32 	%p4, %r43, -15;
	mov.u32 	%r45, %r6;
	@%p4 bra 	$L__BB1_3;
$L__BB1_4:
	cvt.s64.s32 	%rd29, %r45;
	cvt.u64.u32 	%rd30, %r4;
	add.s64 	%rd31, %rd30, %rd29;
	shl.b64 	%rd32, %rd31, 3;
	add.s64 	%rd33, %rd1, %rd32;
	st.local.u64 	[%rd33+-120], %rd70;
	and.b32  	%r15, %r2, 63;
	ld.local.u64 	%rd72, [%rd1+16];
	ld.local.u64 	%rd71, [%rd1+24];
	setp.eq.s32 	%p5, %r15, 0;
	@%p5 bra 	$L__BB1_6;
	shl.b64 	%rd34, %rd71, %r15;
	shr.u64 	%rd35, %rd72, 1;
	xor.b32  	%r24, %r15, 63;
	shr.u64 	%rd36, %rd35, %r24;
	or.b64  	%rd71, %rd34, %rd36;
	ld.local.u64 	%rd37, [%rd1+8];
	shl.b64 	%rd38, %rd72, %r15;
	shr.u64 	%rd39, %rd37, 1;
	shr.u64 	%rd40, %rd39, %r24;
	or.b64  	%rd72, %rd38, %rd40;
$L__BB1_6:
	and.b32  	%r25, %r1, -2147483648;
	shr.u64 	%rd41, %rd71, 62;
	cvt.u32.u64 	%r26, %rd41;
	mov.b64 	{%r27, %r28}, %rd71;
	mov.b64 	{%r29, %r30}, %rd72;
	shf.l.wrap.b32 	%r31, %r30, %r27, 2;
	shf.l.wrap.b32 	%r32, %r27, %r28, 2;
	mov.b64 	%rd42, {%r31, %r32};
	shl.b64 	%rd43, %rd72, 2;
	shr.u64 	%rd44, %rd42, 63;
	cvt.u32.u64 	%r33, %rd44;
	add.s32 	%r34, %r33, %r26;
	setp.eq.s32 	%p6, %r25, 0;
	neg.s32 	%r35, %r34;
	selp.b32 	%r46, %r34, %r35, %p6;
	setp.gt.s64 	%p7, %rd42, -1;
	mov.b64 	%rd45, 0;
	{
	.reg .u32 %r0, %r1, %r2, %r3, %a0, %a1, %a2, %a3, %b0, %b1, %b2, %b3;
	mov.b64 	{%a0,%a1}, %rd45;
	mov.b64 	{%a2,%a3}, %rd45;
	mov.b64 	{%b0,%b1}, %rd43;
	mov.b64 	{%b2,%b3}, %rd42;
	sub.cc.u32 	%r0, %a0, %b0;
	subc.cc.u32 	%r1, %a1, %b1;
	subc.cc.u32 	%r2, %a2, %b2;
	subc.u32 	%r3, %a3, %b3;
	mov.b64 	%rd46, {%r0,%r1};
	mov.b64 	%rd47, {%r2,%r3};
	}
	xor.b32  	%r36, %r25, -2147483648;
	selp.b64 	%rd73, %rd42, %rd47, %p7;
	selp.b64 	%rd14, %rd43, %rd46, %p7;
	selp.b32 	%r17, %r25, %r36, %p7;
	clz.b64 	%r37, %rd73;
	cvt.u64.u32 	%rd15, %r37;
	setp.eq.s32 	%p8, %r37, 0;
	@%p8 bra 	$L__BB1_8;
	cvt.u32.u64 	%r38, %rd15;
	and.b32  	%r39, %r38, 63;
	shl.b64 	%rd48, %rd73, %r39;
	shr.u64 	%rd49, %rd14, 1;
	not.b32 	%r40, %r38;
	and.b32  	%r41, %r40, 63;
	shr.u64 	%rd50, %rd49, %r41;
	or.b64  	%rd73, %rd48, %rd50;
$L__BB1_8:
	mov.b64 	%rd51, -3958705157555305931;
	{
	.reg .u32 %r0, %r1, %r2, %r3, %alo, %ahi, %blo, %bhi;
	mov.b64 	{%alo,%ahi}, %rd73;
	mov.b64 	{%blo,%bhi}, %rd51;
	mul.lo.u32 	%r0, %alo, %blo;
	mul.hi.u32 	%r1, %alo, %blo;
	mad.lo.cc.u32 	%r1, %alo, %bhi, %r1;
	madc.hi.u32 	%r2, %alo, %bhi, 0;
	mad.lo.cc.u32 	%r1, %ahi, %blo, %r1;
	madc.hi.cc.u32 	%r2, %ahi, %blo, %r2;
	madc.hi.u32 	%r3, %ahi, %bhi, 0;
	mad.lo.cc.u32 	%r2, %ahi, %bhi, %r2;
	addc.u32 	%r3, %r3, 0;
	mov.b64 	%rd52, {%r0,%r1};
	mov.b64 	%rd53, {%r2,%r3};
	}
	setp.gt.s64 	%p9, %rd53, 0;
	{
	.reg .u32 %r0, %r1, %r2, %r3, %a0, %a1, %a2, %a3, %b0, %b1, %b2, %b3;
	mov.b64 	{%a0,%a1}, %rd52;
	mov.b64 	{%a2,%a3}, %rd53;
	mov.b64 	{%b0,%b1}, %rd52;
	mov.b64 	{%b2,%b3}, %rd53;
	add.cc.u32 	%r0, %a0, %b0;
	addc.cc.u32 	%r1, %a1, %b1;
	addc.cc.u32 	%r2, %a2, %b2;
	addc.u32 	%r3, %a3, %b3;
	mov.b64 	%rd54, {%r0,%r1};
	mov.b64 	%rd55, {%r2,%r3};
	}
	selp.b64 	%rd56, %rd55, %rd53, %p9;
	selp.s64 	%rd57, -1, 0, %p9;
	sub.s64 	%rd58, %rd57, %rd15;
	cvt.u64.u32 	%rd59, %r17;
	shl.b64 	%rd60, %rd59, 32;
	add.s64 	%rd61, %rd56, 1;
	shr.u64 	%rd62, %rd61, 10;
	add.s64 	%rd63, %rd62, 1;
	shr.u64 	%rd64, %rd63, 1;
	shl.b64 	%rd65, %rd58, 52;
	add.s64 	%rd66, %rd65, %rd64;
	add.s64 	%rd67, %rd66, 4602678819172646912;
	or.b64  	%rd68, %rd67, %rd60;
	mov.b64 	%fd4, %rd68;
$L__BB1_9:
	st.param.f64 	[func_retval0], %fd4;
	st.param.b32 	[func_retval0+8], %r46;
	ret;

}


// ===== COMPILED SASS (sm_100) =====

	.target	sm_100

	.elftype	@"ET_EXEC"


//--------------------- .note.nv.tkinfo           --------------------------
	.section	.note.nv.tkinfo,"",@"SHT_NOTE"
	.sectionflags	@"SHF_NOTE_NV_TKINFO"
	.tkinfo
        /*0018*/ 	.word	0x00000002
        /*0030*/ 	.string	""
        /*0030*/ 	.string	"ptxas"
        /*0030*/ 	.string	"Cuda compilation tools, release 13.0, V13.0.88"
        /*0030*/ 	.string	"Build cuda_13.0.r13.0/compiler.36424714_0"
        /*0030*/ 	.string	"-arch sm_100 -m 64 "



//--------------------- .note.nv.cuinfo           --------------------------
	.section	.note.nv.cuinfo,"",@"SHT_NOTE"
	.sectionflags	@"SHF_NOTE_NV_CUINFO"
        /*0018*/ 	.short	0x0002
        /*001a*/ 	.short	0x0064
        /*001c*/ 	.short	0x0082
	.zero		2


//--------------------- .nv.info                  --------------------------
	.section	.nv.info,"",@"SHT_CUDA_INFO"
	.align	4


	//----- nvinfo : EIATTR_REGCOUNT
	.align		4
        /*0000*/ 	.byte	0x04, 0x2f
        /*0002*/ 	.short	(.L_3 - .L_2)
	.align		4
.L_2:
        /*0004*/ 	.word	index@(_Z10CUDAKernelPdS_S_i)
        /*0008*/ 	.word	0x0000001e


	//----- nvinfo : EIATTR_FRAME_SIZE
	.align		4
.L_3:
        /*000c*/ 	.byte	0x04, 0x11
        /*000e*/ 	.short	(.L_5 - .L_4)
	.align		4
.L_4:
        /*0010*/ 	.word	index@($_Z10CUDAKernelPdS_S_i$__internal_trig_reduction_slowpathd)
        /*0014*/ 	.word	0x00000028


	//----- nvinfo : EIATTR_FRAME_SIZE
	.align		4
.L_5:
        /*0018*/ 	.byte	0x04, 0x11
        /*001a*/ 	.short	(.L_7 - .L_6)
	.align		4
.L_6:
        /*001c*/ 	.word	index@(_Z10CUDAKernelPdS_S_i)
        /*0020*/ 	.word	0x00000028


	//----- nvinfo : EIATTR_MIN_STACK_SIZE
	.align		4
.L_7:
        /*0024*/ 	.byte	0x04, 0x12
        /*0026*/ 	.short	(.L_9 - .L_8)
	.align		4
.L_8:
        /*0028*/ 	.word	index@(_Z10CUDAKernelPdS_S_i)
        /*002c*/ 	.word	0x00000028
.L_9:


//--------------------- .nv.compat                --------------------------
	.section	.nv.compat,"",@"SHT_CUDA_COMPAT_INFO"
	.align	4
        /*0000*/ 	.byte	0x02, 0x09, 0x00, 0x00, 0x02, 0x02, 0x01, 0x00, 0x02, 0x05, 0x05, 0x00, 0x03, 0x07, 0x01, 0x01
        /*0010*/ 	.byte	0x02, 0x03, 0x00, 0x00, 0x02, 0x06, 0x01, 0x00, 0x04, 0x0b, 0x08, 0x00, 0x01, 0x00, 0x00, 0x00
        /*0020*/ 	.byte	0x00, 0x00, 0x00, 0x00


//--------------------- .nv.info._Z10CUDAKernelPdS_S_i --------------------------
	.section	.nv.info._Z10CUDAKernelPdS_S_i,"",@"SHT_CUDA_INFO"
	.sectionflags	@""
	.align	4


	//----- nvinfo : EIATTR_CUDA_API_VERSION
	.align		4
        /*0000*/ 	.byte	0x04, 0x37
        /*0002*/ 	.short	(.L_11 - .L_10)
.L_10:
        /*0004*/ 	.word	0x00000082


	//----- nvinfo : EIATTR_KPARAM_INFO
	.align		4
.L_11:
        /*0008*/ 	.byte	0x04, 0x17
        /*000a*/ 	.short	(.L_13 - .L_12)
.L_12:
        /*000c*/ 	.word	0x00000000
        /*0010*/ 	.short	0x0003
        /*0012*/ 	.short	0x0018
        /*0014*/ 	.byte	0x00, 0xf0, 0x11, 0x00


	//----- nvinfo : EIATTR_KPARAM_INFO
	.align		4
.L_13:
        /*0018*/ 	.byte	0x04, 0x17
        /*001a*/ 	.short	(.L_15 - .L_14)
.L_14:
        /*001c*/ 	.word	0x00000000
        /*0020*/ 	.short	0x0002
        /*0022*/ 	.short	0x0010
        /*0024*/ 	.byte	0x00, 0xf5, 0x21, 0x00


	//----- nvinfo : EIATTR_KPARAM_INFO
	.align		4
.L_15:
        /*0028*/ 	.byte	0x04, 0x17
        /*002a*/ 	.short	(.L_17 - .L_16)
.L_16:
        /*002c*/ 	.word	0x00000000
        /*0030*/ 	.short	0x0001
        /*0032*/ 	.short	0x0008
        /*0034*/ 	.byte	0x00, 0xf5, 0x21, 0x00


	//----- nvinfo : EIATTR_KPARAM_INFO
	.align		4
.L_17:
        /*0038*/ 	.byte	0x04, 0x17
        /*003a*/ 	.short	(.L_19 - .L_18)
.L_18:
        /*003c*/ 	.word	0x00000000
        /*0040*/ 	.short	0x0000
        /*0042*/ 	.short	0x0000
        /*0044*/ 	.byte	0x00, 0xf5, 0x21, 0x00


	//----- nvinfo : EIATTR_SPARSE_MMA_MASK
	.align		4
.L_19:
        /*0048*/ 	.byte	0x03, 0x50
        /*004a*/ 	.short	0x0000


	//----- nvinfo : EIATTR_MAXREG_COUNT
	.align		4
        /*004c*/ 	.byte	0x03, 0x1b
        /*004e*/ 	.short	0x00ff


	//----- nvinfo : EIATTR_MERCURY_ISA_VERSION
	.align		4
        /*0050*/ 	.byte	0x03, 0x5f
        /*0052*/ 	.short	0x0101


	//----- nvinfo : EIATTR_VRC_CTA_INIT_COUNT
	.align		4
        /*0054*/ 	.byte	0x02, 0x4a
	.zero		1
	.zero		1


	//----- nvinfo : EIATTR_EXIT_INSTR_OFFSETS
	.align		4
        /*0058*/ 	.byte	0x04, 0x1c
        /*005a*/ 	.short	(.L_21 - .L_20)


	//   ....[0]....
.L_20:
        /*005c*/ 	.word	0x00000080


	//   ....[1]....
        /*0060*/ 	.word	0x00000880


	//----- nvinfo : EIATTR_CRS_STACK_SIZE
	.align		4
.L_21:
        /*0064*/ 	.byte	0x04, 0x1e
        /*0066*/ 	.short	(.L_23 - .L_22)
.L_22:
        /*0068*/ 	.word	0x00000000


	//----- nvinfo : EIATTR_CBANK_PARAM_SIZE
	.align		4
.L_23:
        /*006c*/ 	.byte	0x03, 0x19
        /*006e*/ 	.short	0x001c


	//----- nvinfo : EIATTR_PARAM_CBANK
	.align		4
        /*0070*/ 	.byte	0x04, 0x0a
        /*0072*/ 	.short	(.L_25 - .L_24)
	.align		4
.L_24:
        /*0074*/ 	.word	index@(.nv.constant0._Z10CUDAKernelPdS_S_i)
        /*0078*/ 	.short	0x0380
        /*007a*/ 	.short	0x001c


	//----- nvinfo : EIATTR_SW_WAR
	.align		4
.L_25:
        /*007c*/ 	.byte	0x04, 0x36
        /*007e*/ 	.short	(.L_27 - .L_26)
.L_26:
        /*0080*/ 	.word	0x00000008
.L_27:


//--------------------- .nv.callgraph             --------------------------
	.section	.nv.callgraph,"",@"SHT_CUDA_CALLGRAPH"
	.align	4
	.sectionentsize	8
	.align		4
        /*0000*/ 	.word	0x00000000
	.align		4
        /*0004*/ 	.word	0xffffffff
	.align		4
        /*0008*/ 	.word	0x00000000
	.align		4
        /*000c*/ 	.word	0xfffffffe
	.align		4
        /*0010*/ 	.word	0x00000000
	.align		4
        /*0014*/ 	.word	0xfffffffd
	.align		4
        /*0018*/ 	.word	0x00000000
	.align		4
        /*001c*/ 	.word	0xfffffffc


//--------------------- .nv.constant4             --------------------------
	.section	.nv.constant4,"a",@progbits
	.align	8
	.align		8
.nv.constant4:
        /*0000*/ 	.dword	__cudart_i2opi_d
	.align		8
        /*0008*/ 	.dword	__cudart_sin_cos_coeffs


//--------------------- .text._Z10CUDAKernelPdS_S_i --------------------------
	.section	.text._Z10CUDAKernelPdS_S_i,"ax",@progbits
	.align	128
        .global         _Z10CUDAKernelPdS_S_i
        .type           _Z10CUDAKernelPdS_S_i,@function
        .size           _Z10CUDAKernelPdS_S_i,(.L_x_12 - _Z10CUDAKernelPdS_S_i)
        .other          _Z10CUDAKernelPdS_S_i,@"STO_CUDA_ENTRY STV_DEFAULT"
_Z10CUDAKernelPdS_S_i:
.text._Z10CUDAKernelPdS_S_i:
[----:B------:R-:W0:Y:S01]  /*0000*/  LDC R1, c[0x0][0x37c] ;  /* 0x0000df00ff017b82 */ /* 0x000e220000000800 */
[----:B------:R-:W1:Y:S07]  /*0010*/  S2R R7, SR_TID.X ;  /* 0x0000000000077919 */ /* 0x000e6e0000002100 */
[----:B------:R-:W1:Y:S01]  /*0020*/  S2UR UR4, SR_CTAID.X ;  /* 0x00000000000479c3 */ /* 0x000e620000002500 */
[----:B------:R-:W2:Y:S01]  /*0030*/  LDCU UR5, c[0x0][0x398] ;  /* 0x00007300ff0577ac */ /* 0x000ea20008000800 */
[----:B0-----:R-:W-:-:S06]  /*0040*/  VIADD R1, R1, 0xffffffd8 ;  /* 0xffffffd801017836 */ /* 0x001fcc0000000000 */
[----:B------:R-:W1:Y:S02]  /*0050*/  LDC R0, c[0x0][0x360] ;  /* 0x0000d800ff007b82 */ /* 0x000e640000000800 */
[----:B-1----:R-:W-:-:S05]  /*0060*/  IMAD R7, R0, UR4, R7 ;  /* 0x0000000400077c24 */ /* 0x002fca000f8e0207 */
[----:B--2---:R-:W-:-:S13]  /*0070*/  ISETP.GE.AND P0, PT, R7, UR5, PT ;  /* 0x0000000507007c0c */ /* 0x004fda000bf06270 */
[----:B------:R-:W-:Y:S05]  /*0080*/  @P0 EXIT ;  /* 0x000000000000094d */ /* 0x000fea0003800000 */
[----:B------:R-:W0:Y:S01]  /*0090*/  LDC.64 R4, c[0x0][0x388] ;  /* 0x0000e200ff047b82 */ /* 0x000e220000000a00 */
[----:B------:R-:W1:Y:S07]  /*00a0*/  LDCU.64 UR4, c[0x0][0x358] ;  /* 0x00006b00ff0477ac */ /* 0x000e6e0008000a00 */
[----:B------:R-:W2:Y:S08]  /*00b0*/  LDC.64 R10, c[0x0][0x380] ;  /* 0x0000e000ff0a7b82 */ /* 0x000eb00000000a00 */
[----:B------:R-:W3:Y:S01]  /*00c0*/  LDC.64 R12, c[0x0][0x390] ;  /* 0x0000e400ff0c7b82 */ /* 0x000ee20000000a00 */
[----:B0-----:R-:W-:-:S06]  /*00d0*/  IMAD.WIDE R4, R7, 0x8, R4 ;  /* 0x0000000807047825 */ /* 0x001fcc00078e0204 */
[----:B-1----:R-:W4:Y:S01]  /*00e0*/  LDG.E.64 R4, desc[UR4][R4.64] ;  /* 0x0000000404047981 */ /* 0x002f22000c1e1b00 */
[----:B--2---:R-:W-:-:S06]  /*00f0*/  IMAD.WIDE R10, R7, 0x8, R10 ;  /* 0x00000008070a7825 */ /* 0x004fcc00078e020a */
[----:B------:R-:W5:Y:S01]  /*0100*/  LDG.E.64 R10, desc[UR4][R10.64] ;  /* 0x000000040a0a7981 */ /* 0x000f62000c1e1b00 */
[----:B------:R-:W-:Y:S01]  /*0110*/  BSSY.RECONVERGENT B0, `(.L_x_0) ;  /* 0x000001b000007945 */ /* 0x000fe20003800200 */
[----:B---3--:R-:W-:Y:S01]  /*0120*/  IMAD.WIDE R12, R7, 0x8, R12 ;  /* 0x00000008070c7825 */ /* 0x008fe200078e020c */
[----:B----4-:R-:W-:-:S14]  /*0130*/  DSETP.NEU.AND P0, PT, |R4|, +INF , PT ;  /* 0x7ff000000400742a */ /* 0x010fdc0003f0d200 */
[----:B------:R-:W-:Y:S01]  /*0140*/  @!P0 DMUL R2, RZ, R4 ;  /* 0x00000004ff028228 */ /* 0x000fe20000000000 */
[----:B------:R-:W-:Y:S01]  /*0150*/  @!P0 IMAD.MOV.U32 R0, RZ, RZ, RZ ;  /* 0x000000ffff008224 */ /* 0x000fe200078e00ff */
[----:B------:R-:W-:Y:S09]  /*0160*/  @!P0 BRA `(.L_x_1) ;  /* 0x0000000000548947 */ /* 0x000ff20003800000 */
[----:B------:R-:W-:Y:S01]  /*0170*/  UMOV UR6, 0x6dc9c883 ;  /* 0x6dc9c88300067882 */ /* 0x000fe20000000000 */
[----:B------:R-:W-:Y:S01]  /*0180*/  UMOV UR7, 0x3fe45f30 ;  /* 0x3fe45f3000077882 */ /* 0x000fe20000000000 */
[C---:B------:R-:W-:Y:S02]  /*0190*/  DSETP.GE.AND P0, PT, |R4|.reuse, 2.14748364800000000000e+09, PT ;  /* 0x41e000000400742a */ /* 0x040fe40003f06200 */
[----:B------:R-:W-:Y:S01]  /*01a0*/  DMUL R6, R4, UR6 ;  /* 0x0000000604067c28 */ /* 0x000fe20008000000 */
[----:B------:R-:W-:Y:S01]  /*01b0*/  UMOV UR6, 0x54442d18 ;  /* 0x54442d1800067882 */ /* 0x000fe20000000000 */
[----:B------:R-:W-:-:S04]  /*01c0*/  UMOV UR7, 0x3ff921fb ;  /* 0x3ff921fb00077882 */ /* 0x000fc80000000000 */
[----:B------:R-:W0:Y:S08]  /*01d0*/  F2I.F64 R0, R6 ;  /* 0x0000000600007311 */ /* 0x000e300000301100 */
[----:B0-----:R-:W0:Y:S02]  /*01e0*/  I2F.F64 R2, R0 ;  /* 0x0000000000027312 */ /* 0x001e240000201c00 */
[----:B0-----:R-:W-:Y:S01]  /*01f0*/  DFMA R8, R2, -UR6, R4 ;  /* 0x8000000602087c2b */ /* 0x001fe20008000004 */
[----:B------:R-:W-:Y:S01]  /*0200*/  UMOV UR6, 0x33145c00 ;  /* 0x33145c0000067882 */ /* 0x000fe20000000000 */
[----:B------:R-:W-:-:S06]  /*0210*/  UMOV UR7, 0x3c91a626 ;  /* 0x3c91a62600077882 */ /* 0x000fcc0000000000 */
[----:B------:R-:W-:Y:S01]  /*0220*/  DFMA R8, R2, -UR6, R8 ;  /* 0x8000000602087c2b */ /* 0x000fe20008000008 */
[----:B------:R-:W-:Y:S01]  /*0230*/  UMOV UR6, 0x252049c0 ;  /* 0x252049c000067882 */ /* 0x000fe20000000000 */
[----:B------:R-:W-:-:S06]  /*0240*/  UMOV UR7, 0x397b839a ;  /* 0x397b839a00077882 */ /* 0x000fcc0000000000 */
[----:B------:R-:W-:Y:S01]  /*0250*/  DFMA R2, R2, -UR6, R8 ;  /* 0x8000000602027c2b */ /* 0x000fe20008000008 */
[----:B------:R-:W-:Y:S10]  /*0260*/  @!P0 BRA `(.L_x_1) ;  /* 0x0000000000148947 */ /* 0x000ff40003800000 */
[----:B------:R-:W-:-:S07]  /*0270*/  MOV R0, 0x290 ;  /* 0x0000029000007802 */ /* 0x000fce0000000f00 */
[----:B-----5:R-:W-:Y:S05]  /*0280*/  CALL.REL.NOINC `($_Z10CUDAKernelPdS_S_i$__internal_trig_reduction_slowpathd) ;  /* 0x0000000400807944 */ /* 0x020fea0003c00000 */
[----:B------:R-:W-:Y:S02]  /*0290*/  IMAD.MOV.U32 R0, RZ, RZ, R6 ;  /* 0x000000ffff007224 */ /* 0x000fe400078e0006 */
[----:B------:R-:W-:Y:S02]  /*02a0*/  IMAD.MOV.U32 R2, RZ, RZ, R8 ;  /* 0x000000ffff027224 */ /* 0x000fe400078e0008 */
[----:B------:R-:W-:-:S07]  /*02b0*/  IMAD.MOV.U32 R3, RZ, RZ, R9 ;  /* 0x000000ffff037224 */ /* 0x000fce00078e0009 */
.L_x_1:
[----:B------:R-:W-:Y:S05]  /*02c0*/  BSYNC.RECONVERGENT B0 ;  /* 0x0000000000007941 */ /* 0x000fea0003800200 */
.L_x_0:
[----:B------:R-:W0:Y:S01]  /*02d0*/  LDCU.64 UR6, c[0x4][0x8] ;  /* 0x01000100ff0677ac */ /* 0x000e220008000a00 */
[----:B------:R-:W-:-:S05]  /*02e0*/  IMAD.SHL.U32 R4, R0, 0x40, RZ ;  /* 0x0000004000047824 */ /* 0x000fca00078e00ff */
[----:B------:R-:W-:-:S04]  /*02f0*/  LOP3.LUT R4, R4, 0x40, RZ, 0xc0, !PT ;  /* 0x0000004004047812 */ /* 0x000fc800078ec0ff */
[----:B0-----:R-:W-:-:S05]  /*0300*/  IADD3 R14, P0, PT, R4, UR6, RZ ;  /* 0x00000006040e7c10 */ /* 0x001fca000ff1e0ff */
[----:B------:R-:W-:-:S05]  /*0310*/  IMAD.X R15, RZ, RZ, UR7, P0 ;  /* 0x00000007ff0f7e24 */ /* 0x000fca00080e06ff */
[----:B------:R-:W2:Y:S04]  /*0320*/  LDG.E.128.CONSTANT R4, desc[UR4][R14.64] ;  /* 0x000000040e047981 */ /* 0x000ea8000c1e9d00 */
[----:B------:R-:W3:Y:S04]  /*0330*/  LDG.E.128.CONSTANT R16, desc[UR4][R14.64+0x10] ;  /* 0x000010040e107981 */ /* 0x000ee8000c1e9d00 */
[----:B------:R-:W4:Y:S01]  /*0340*/  LDG.E.128.CONSTANT R20, desc[UR4][R14.64+0x20] ;  /* 0x000020040e147981 */ /* 0x000f22000c1e9d00 */
[----:B------:R-:W-:Y:S01]  /*0350*/  LOP3.LUT R8, R0, 0x1, RZ, 0xc0, !PT ;  /* 0x0000000100087812 */ /* 0x000fe200078ec0ff */
[----:B------:R-:W-:Y:S01]  /*0360*/  IMAD.MOV.U32 R24, RZ, RZ, 0x20fd8164 ;  /* 0x20fd8164ff187424 */ /* 0x000fe200078e00ff */
[----:B------:R-:W-:Y:S01]  /*0370*/  UMOV UR6, 0xfefa39ef ;  /* 0xfefa39ef00067882 */ /* 0x000fe20000000000 */
[----:B------:R-:W-:Y:S01]  /*0380*/  IMAD.MOV.U32 R25, RZ, RZ, 0x3da8ff83 ;  /* 0x3da8ff83ff197424 */ /* 0x000fe200078e00ff */
[----:B------:R-:W-:Y:S01]  /*0390*/  ISETP.NE.U32.AND P0, PT, R8, 0x1, PT ;  /* 0x000000010800780c */ /* 0x000fe20003f05070 */
[----:B------:R-:W-:Y:S01]  /*03a0*/  DMUL R8, R2, R2 ;  /* 0x0000000202087228 */ /* 0x000fe20000000000 */
[----:B------:R-:W-:Y:S01]  /*03b0*/  UMOV UR7, 0x3fe62e42 ;  /* 0x3fe62e4200077882 */ /* 0x000fe20000000000 */
[----:B------:R-:W-:Y:S01]  /*03c0*/  BSSY.RECONVERGENT B0, `(.L_x_2) ;  /* 0x0000049000007945 */ /* 0x000fe20003800200 */
[----:B------:R-:W-:-:S02]  /*03d0*/  FSEL R24, R24, -8.06006814911005101289e+34, !P0 ;  /* 0xf9785eba18187808 */ /* 0x000fc40004000000 */
[----:B------:R-:W-:-:S06]  /*03e0*/  FSEL R25, -R25, 0.11223486810922622681, !P0 ;  /* 0x3de5db6519197808 */ /* 0x000fcc0004000100 */
[----:B--2---:R-:W-:-:S08]  /*03f0*/  DFMA R4, R8, R24, R4 ;  /* 0x000000180804722b */ /* 0x004fd00000000004 */
[----:B------:R-:W-:Y:S01]  /*0400*/  DFMA R4, R8, R4, R6 ;  /* 0x000000040804722b */ /* 0x000fe20000000006 */
[----:B------:R-:W-:Y:S02]  /*0410*/  IMAD.MOV.U32 R6, RZ, RZ, 0x652b82fe ;  /* 0x652b82feff067424 */ /* 0x000fe400078e00ff */
[----:B------:R-:W-:-:S05]  /*0420*/  IMAD.MOV.U32 R7, RZ, RZ, 0x3ff71547 ;  /* 0x3ff71547ff077424 */ /* 0x000fca00078e00ff */
[----:B---3--:R-:W-:-:S08]  /*0430*/  DFMA R4, R8, R4, R16 ;  /* 0x000000040804722b */ /* 0x008fd00000000010 */
[----:B------:R-:W-:-:S08]  /*0440*/  DFMA R4, R8, R4, R18 ;  /* 0x000000040804722b */ /* 0x000fd00000000012 */
[----:B----4-:R-:W-:-:S08]  /*0450*/  DFMA R4, R8, R4, R20 ;  /* 0x000000040804722b */ /* 0x010fd00000000014 */
[----:B------:R-:W-:-:S08]  /*0460*/  DFMA R4, R8, R4, R22 ;  /* 0x000000040804722b */ /* 0x000fd00000000016 */
[----:B------:R-:W-:Y:S02]  /*0470*/  DFMA R2, R4, R2, R2 ;  /* 0x000000020402722b */ /* 0x000fe40000000002 */
[----:B------:R-:W-:-:S10]  /*0480*/  DFMA R4, R8, R4, 1 ;  /* 0x3ff000000804742b */ /* 0x000fd40000000004 */
[----:B------:R-:W-:Y:S02]  /*0490*/  FSEL R4, R4, R2, !P0 ;  /* 0x0000000204047208 */ /* 0x000fe40004000000 */
[----:B------:R-:W-:Y:S02]  /*04a0*/  FSEL R5, R5, R3, !P0 ;  /* 0x0000000305057208 */ /* 0x000fe40004000000 */
[----:B------:R-:W-:-:S04]  /*04b0*/  LOP3.LUT P0, RZ, R0, 0x2, RZ, 0xc0, !PT ;  /* 0x0000000200ff7812 */ /* 0x000fc8000780c0ff */
[----:B------:R-:W-:-:S10]  /*04c0*/  DADD R2, RZ, -R4 ;  /* 0x00000000ff027229 */ /* 0x000fd40000000804 */
[----:B------:R-:W-:Y:S02]  /*04d0*/  FSEL R2, R4, R2, !P0 ;  /* 0x0000000204027208 */ /* 0x000fe40004000000 */
[----:B------:R-:W-:-:S04]  /*04e0*/  FSEL R3, R5, R3, !P0 ;  /* 0x0000000305037208 */ /* 0x000fc80004000000 */
[----:B------:R-:W-:Y:S02]  /*04f0*/  FSETP.GEU.AND P0, PT, |R3|, 4.1917929649353027344, PT ;  /* 0x4086232b0300780b */ /* 0x000fe40003f0e200 */
[----:B------:R-:W-:-:S08]  /*0500*/  DFMA R4, R2, R6, 6.75539944105574400000e+15 ;  /* 0x433800000204742b */ /* 0x000fd00000000006 */
[----:B------:R-:W-:-:S08]  /*0510*/  DADD R6, R4, -6.75539944105574400000e+15 ;  /* 0xc338000004067429 */ /* 0x000fd00000000000 */
[----:B------:R-:W-:Y:S01]  /*0520*/  DFMA R8, R6, -UR6, R2 ;  /* 0x8000000606087c2b */ /* 0x000fe20008000002 */
[----:B------:R-:W-:Y:S01]  /*0530*/  UMOV UR6, 0x3b39803f ;  /* 0x3b39803f00067882 */ /* 0x000fe20000000000 */
[----:B------:R-:W-:-:S06]  /*0540*/  UMOV UR7, 0x3c7abc9e ;  /* 0x3c7abc9e00077882 */ /* 0x000fcc0000000000 */
[----:B------:R-:W-:Y:S01]  /*0550*/  DFMA R6, R6, -UR6, R8 ;  /* 0x8000000606067c2b */ /* 0x000fe20008000008 */
[----:B------:R-:W-:Y:S01]  /*0560*/  UMOV UR6, 0x69ce2bdf ;  /* 0x69ce2bdf00067882 */ /* 0x000fe20000000000 */
[----:B------:R-:W-:Y:S01]  /*0570*/  IMAD.MOV.U32 R8, RZ, RZ, -0x35dec16 ;  /* 0xfca213eaff087424 */ /* 0x000fe200078e00ff */
[----:B------:R-:W-:Y:S01]  /*0580*/  UMOV UR7, 0x3e5ade15 ;  /* 0x3e5ade1500077882 */ /* 0x000fe20000000000 */
[----:B------:R-:W-:-:S06]  /*0590*/  IMAD.MOV.U32 R9, RZ, RZ, 0x3e928af3 ;  /* 0x3e928af3ff097424 */ /* 0x000fcc00078e00ff */
[----:B------:R-:W-:Y:S01]  /*05a0*/  DFMA R8, R6, UR6, R8 ;  /* 0x0000000606087c2b */ /* 0x000fe20008000008 */
[----:B------:R-:W-:Y:S01]  /*05b0*/  UMOV UR6, 0x62401315 ;  /* 0x6240131500067882 */ /* 0x000fe20000000000 */
[----:B------:R-:W-:-:S06]  /*05c0*/  UMOV UR7, 0x3ec71dee ;  /* 0x3ec71dee00077882 */ /* 0x000fcc0000000000 */
[----:B------:R-:W-:Y:S01]  /*05d0*/  DFMA R8, R6, R8, UR6 ;  /* 0x0000000606087e2b */ /* 0x000fe20008000008 */
        /* <DEDUP_REMOVED lines=20> */
[----:B------:R-:W-:-:S08]  /*0720*/  DFMA R8, R6, R8, UR6 ;  /* 0x0000000606087e2b */ /* 0x000fd00008000008 */
[----:B------:R-:W-:-:S08]  /*0730*/  DFMA R8, R6, R8, 1 ;  /* 0x3ff000000608742b */ /* 0x000fd00000000008 */
[----:B------:R-:W-:-:S10]  /*0740*/  DFMA R8, R6, R8, 1 ;  /* 0x3ff000000608742b */ /* 0x000fd40000000008 */
[----:B------:R-:W-:Y:S02]  /*0750*/  IMAD R7, R4, 0x100000, R9 ;  /* 0x0010000004077824 */ /* 0x000fe400078e0209 */
[----:B------:R-:W-:Y:S01]  /*0760*/  IMAD.MOV.U32 R6, RZ, RZ, R8 ;  /* 0x000000ffff067224 */ /* 0x000fe200078e0008 */
[----:B------:R-:W-:Y:S06]  /*0770*/  @!P0 BRA `(.L_x_3) ;  /* 0x0000000000348947 */ /* 0x000fec0003800000 */
[----:B------:R-:W-:Y:S01]  /*0780*/  FSETP.GEU.AND P1, PT, |R3|, 4.2275390625, PT ;  /* 0x408748000300780b */ /* 0x000fe20003f2e200 */
[C---:B------:R-:W-:Y:S02]  /*0790*/  DADD R6, R2.reuse, +INF ;  /* 0x7ff0000002067429 */ /* 0x040fe40000000000 */
[----:B------:R-:W-:-:S08]  /*07a0*/  DSETP.GEU.AND P0, PT, R2, RZ, PT ;  /* 0x000000ff0200722a */ /* 0x000fd00003f0e000 */
[----:B------:R-:W-:Y:S02]  /*07b0*/  FSEL R6, R6, RZ, P0 ;  /* 0x000000ff06067208 */ /* 0x000fe40000000000 */
[----:B------:R-:W-:Y:S01]  /*07c0*/  @!P1 LEA.HI R0, R4, R4, RZ, 0x1 ;  /* 0x0000000404009211 */ /* 0x000fe200078f08ff */
[----:B------:R-:W-:Y:S01]  /*07d0*/  @!P1 IMAD.MOV.U32 R2, RZ, RZ, R8 ;  /* 0x000000ffff029224 */ /* 0x000fe200078e0008 */
[----:B------:R-:W-:Y:S02]  /*07e0*/  FSEL R7, R7, RZ, P0 ;  /* 0x000000ff07077208 */ /* 0x000fe40000000000 */
[----:B------:R-:W-:-:S05]  /*07f0*/  @!P1 SHF.R.S32.HI R3, RZ, 0x1, R0 ;  /* 0x00000001ff039819 */ /* 0x000fca0000011400 */
[----:B------:R-:W-:Y:S02]  /*0800*/  @!P1 IMAD.IADD R4, R4, 0x1, -R3 ;  /* 0x0000000104049824 */ /* 0x000fe400078e0a03 */
[----:B------:R-:W-:-:S03]  /*0810*/  @!P1 IMAD R3, R3, 0x100000, R9 ;  /* 0x0010000003039824 */ /* 0x000fc600078e0209 */
[----:B------:R-:W-:Y:S01]  /*0820*/  @!P1 LEA R5, R4, 0x3ff00000, 0x14 ;  /* 0x3ff0000004059811 */ /* 0x000fe200078ea0ff */
[----:B------:R-:W-:-:S06]  /*0830*/  @!P1 IMAD.MOV.U32 R4, RZ, RZ, RZ ;  /* 0x000000ffff049224 */ /* 0x000fcc00078e00ff */
[----:B------:R-:W-:-:S11]  /*0840*/  @!P1 DMUL R6, R2, R4 ;  /* 0x0000000402069228 */ /* 0x000fd60000000000 */
.L_x_3:
[----:B------:R-:W-:Y:S05]  /*0850*/  BSYNC.RECONVERGENT B0 ;  /* 0x0000000000007941 */ /* 0x000fea0003800200 */
.L_x_2:
[----:B-----5:R-:W-:-:S07]  /*0860*/  DMUL R10, R10, R6 ;  /* 0x000000060a0a7228 */ /* 0x020fce0000000000 */
[----:B------:R-:W-:Y:S01]  /*0870*/  STG.E.64 desc[UR4][R12.64], R10 ;  /* 0x0000000a0c007986 */ /* 0x000fe2000c101b04 */
[----:B------:R-:W-:Y:S05]  /*0880*/  EXIT ;  /* 0x000000000000794d */ /* 0x000fea0003800000 */
        .type           $_Z10CUDAKernelPdS_S_i$__internal_trig_reduction_slowpathd,@function
        .size           $_Z10CUDAKernelPdS_S_i$__internal_trig_reduction_slowpathd,(.L_x_12 - $_Z10CUDAKernelPdS_S_i$__internal_trig_reduction_slowpathd)
$_Z10CUDAKernelPdS_S_i$__internal_trig_reduction_slowpathd:
[--C-:B------:R-:W-:Y:S01]  /*0890*/  SHF.R.U32.HI R2, RZ, 0x14, R5.reuse ;  /* 0x00000014ff027819 */ /* 0x100fe20000011605 */
[----:B------:R-:W-:Y:S02]  /*08a0*/  IMAD.MOV.U32 R8, RZ, RZ, R4 ;  /* 0x000000ffff087224 */ /* 0x000fe400078e0004 */
[----:B------:R-:W-:Y:S01]  /*08b0*/  IMAD.MOV.U32 R9, RZ, RZ, R5 ;  /* 0x000000ffff097224 */ /* 0x000fe200078e0005 */
[----:B------:R-:W-:Y:S01]  /*08c0*/  LOP3.LUT R3, R2, 0x7ff, RZ, 0xc0, !PT ;  /* 0x000007ff02037812 */ /* 0x000fe200078ec0ff */
[----:B------:R-:W-:-:S03]  /*08d0*/  IMAD.MOV.U32 R6, RZ, RZ, RZ ;  /* 0x000000ffff067224 */ /* 0x000fc600078e00ff */
[----:B------:R-:W-:-:S13]  /*08e0*/  ISETP.NE.AND P0, PT, R3, 0x7ff, PT ;  /* 0x000007ff0300780c */ /* 0x000fda0003f05270 */
[----:B------:R-:W-:Y:S05]  /*08f0*/  @!P0 BRA `(.L_x_4) ;  /* 0x0000000800488947 */ /* 0x000fea0003800000 */
[----:B------:R-:W-:Y:S01]  /*0900*/  VIADD R4, R3, 0xfffffc00 ;  /* 0xfffffc0003047836 */ /* 0x000fe20000000000 */
[----:B------:R-:W-:Y:S01]  /*0910*/  BSSY.RECONVERGENT B1, `(.L_x_5) ;  /* 0x000002f000017945 */ /* 0x000fe20003800200 */
[----:B------:R-:W-:-:S03]  /*0920*/  CS2R R16, SRZ ;  /* 0x0000000000107805 */ /* 0x000fc6000001ff00 */
[----:B------:R-:W-:Y:S02]  /*0930*/  SHF.R.U32.HI R3, RZ, 0x6, R4 ;  /* 0x00000006ff037819 */ /* 0x000fe40000011604 */
[----:B------:R-:W-:Y:S02]  /*0940*/  ISETP.GE.U32.AND P0, PT, R4, 0x80, PT ;  /* 0x000000800400780c */ /* 0x000fe40003f06070 */
[C---:B------:R-:W-:Y:S02]  /*0950*/  IADD3 R4, PT, PT, -R3.reuse, 0x13, RZ ;  /* 0x0000001303047810 */ /* 0x040fe40007ffe1ff */
[----:B------:R-:W-:Y:S02]  /*0960*/  IADD3 R21, PT, PT, -R3, 0xf, RZ ;  /* 0x0000000f03157810 */ /* 0x000fe40007ffe1ff */
[----:B------:R-:W-:-:S04]  /*0970*/  SEL R4, R4, 0x12, P0 ;  /* 0x0000001204047807 */ /* 0x000fc80000000000 */
[----:B------:R-:W-:-:S13]  /*0980*/  ISETP.GE.AND P0, PT, R21, R4, PT ;  /* 0x000000041500720c */ /* 0x000fda0003f06270 */
[----:B------:R-:W-:Y:S05]  /*0990*/  @P0 BRA `(.L_x_6) ;  /* 0x0000000000980947 */ /* 0x000fea0003800000 */
[----:B------:R-:W0:Y:S01]  /*09a0*/  LDC.64 R14, c[0x0][0x358] ;  /* 0x0000d600ff0e7b82 */ /* 0x000e220000000a00 */
[C---:B------:R-:W-:Y:S01]  /*09b0*/  SHF.L.U64.HI R6, R8.reuse, 0xb, R9 ;  /* 0x0000000b08067819 */ /* 0x040fe20000010209 */
[----:B------:R-:W-:Y:S01]  /*09c0*/  BSSY.RECONVERGENT B2, `(.L_x_7) ;  /* 0x0000022000027945 */ /* 0x000fe20003800200 */
[----:B------:R-:W-:Y:S01]  /*09d0*/  IMAD.SHL.U32 R7, R8, 0x800, RZ ;  /* 0x0000080008077824 */ /* 0x000fe200078e00ff */
[----:B------:R-:W-:Y:S01]  /*09e0*/  IADD3 R9, PT, PT, RZ, -R3, -R4 ;  /* 0x80000003ff097210 */ /* 0x000fe20007ffe804 */
[----:B------:R-:W-:Y:S01]  /*09f0*/  IMAD.MOV.U32 R8, RZ, RZ, RZ ;  /* 0x000000ffff087224 */ /* 0x000fe200078e00ff */
[----:B------:R-:W-:Y:S02]  /*0a00*/  CS2R R16, SRZ ;  /* 0x0000000000107805 */ /* 0x000fe4000001ff00 */
[----:B------:R-:W-:-:S07]  /*0a10*/  LOP3.LUT R6, R6, 0x80000000, RZ, 0xfc, !PT ;  /* 0x8000000006067812 */ /* 0x000fce00078efcff */
.L_x_8:
[----:B------:R-:W1:Y:S01]  /*0a20*/  LDC.64 R18, c[0x4][RZ] ;  /* 0x01000000ff127b82 */ /* 0x000e620000000a00 */
[----:B0-----:R-:W-:Y:S02]  /*0a30*/  R2UR UR6, R14 ;  /* 0x000000000e0672ca */ /* 0x001fe400000e0000 */
[----:B------:R-:W-:Y:S01]  /*0a40*/  R2UR UR7, R15 ;  /* 0x000000000f0772ca */ /* 0x000fe200000e0000 */
[----:B-1----:R-:W-:-:S12]  /*0a50*/  IMAD.WIDE R18, R21, 0x8, R18 ;  /* 0x0000000815127825 */ /* 0x002fd800078e0212 */
[----:B------:R-:W2:Y:S01]  /*0a60*/  LDG.E.64.CONSTANT R18, desc[UR6][R18.64] ;  /* 0x0000000612127981 */ /* 0x000ea2000c1e9b00 */
[----:B------:R-:W-:Y:S02]  /*0a70*/  VIADD R9, R9, 0x1 ;  /* 0x0000000109097836 */ /* 0x000fe40000000000 */
[----:B------:R-:W-:Y:S02]  /*0a80*/  VIADD R21, R21, 0x1 ;  /* 0x0000000115157836 */ /* 0x000fe40000000000 */
[----:B--2---:R-:W-:-:S04]  /*0a90*/  IMAD.WIDE.U32 R16, P2, R18, R7, R16 ;  /* 0x0000000712107225 */ /* 0x004fc80007840010 */
[----:B------:R-:W-:Y:S02]  /*0aa0*/  IMAD R23, R18, R6, RZ ;  /* 0x0000000612177224 */ /* 0x000fe400078e02ff */
[CC--:B------:R-:W-:Y:S02]  /*0ab0*/  IMAD R20, R19.reuse, R7.reuse, RZ ;  /* 0x0000000713147224 */ /* 0x0c0fe400078e02ff */
[----:B------:R-:W-:Y:S01]  /*0ac0*/  IMAD.HI.U32 R25, R19, R7, RZ ;  /* 0x0000000713197227 */ /* 0x000fe200078e00ff */
[----:B------:R-:W-:-:S03]  /*0ad0*/  IADD3 R17, P0, PT, R23, R17, RZ ;  /* 0x0000001117117210 */ /* 0x000fc60007f1e0ff */
[----:B------:R-:W-:Y:S01]  /*0ae0*/  IMAD R23, R8, 0x8, R1 ;  /* 0x0000000808177824 */ /* 0x000fe200078e0201 */
[----:B------:R-:W-:Y:S01]  /*0af0*/  IADD3 R17, P1, PT, R20, R17, RZ ;  /* 0x0000001114117210 */ /* 0x000fe20007f3e0ff */
[----:B------:R-:W-:-:S04]  /*0b00*/  IMAD.HI.U32 R20, R18, R6, RZ ;  /* 0x0000000612147227 */ /* 0x000fc800078e00ff */
[----:B------:R-:W-:Y:S01]  /*0b10*/  IMAD.X R18, RZ, RZ, R20, P2 ;  /* 0x000000ffff127224 */ /* 0x000fe200010e0614 */
[----:B------:R0:W-:Y:S01]  /*0b20*/  STL.64 [R23], R16 ;  /* 0x0000001017007387 */ /* 0x0001e20000100a00 */
[----:B------:R-:W-:-:S03]  /*0b30*/  IMAD.HI.U32 R20, R19, R6, RZ ;  /* 0x0000000613147227 */ /* 0x000fc600078e00ff */
[----:B------:R-:W-:Y:S01]  /*0b40*/  IADD3.X R18, P0, PT, R25, R18, RZ, P0, !PT ;  /* 0x0000001219127210 */ /* 0x000fe2000071e4ff */
[----:B------:R-:W-:Y:S02]  /*0b50*/  IMAD R19, R19, R6, RZ ;  /* 0x0000000613137224 */ /* 0x000fe400078e02ff */
[----:B------:R-:W-:-:S03]  /*0b60*/  VIADD R8, R8, 0x1 ;  /* 0x0000000108087836 */ /* 0x000fc60000000000 */
[----:B------:R-:W-:Y:S01]  /*0b70*/  IADD3.X R19, P1, PT, R19, R18, RZ, P1, !PT ;  /* 0x0000001213137210 */ /* 0x000fe20000f3e4ff */
[----:B------:R-:W-:Y:S01]  /*0b80*/  IMAD.X R18, RZ, RZ, R20, P0 ;  /* 0x000000ffff127224 */ /* 0x000fe200000e0614 */
[----:B------:R-:W-:-:S03]  /*0b90*/  ISETP.NE.AND P0, PT, R9, -0xf, PT ;  /* 0xfffffff10900780c */ /* 0x000fc60003f05270 */
[----:B------:R-:W-:Y:S02]  /*0ba0*/  IMAD.X R18, RZ, RZ, R18, P1 ;  /* 0x000000ffff127224 */ /* 0x000fe400008e0612 */
[----:B0-----:R-:W-:Y:S02]  /*0bb0*/  IMAD.MOV.U32 R16, RZ, RZ, R19 ;  /* 0x000000ffff107224 */ /* 0x001fe400078e0013 */
[----:B------:R-:W-:-:S06]  /*0bc0*/  IMAD.MOV.U32 R17, RZ, RZ, R18 ;  /* 0x000000ffff117224 */ /* 0x000fcc00078e0012 */
[----:B------:R-:W-:Y:S05]  /*0bd0*/  @P0 BRA `(.L_x_8) ;  /* 0xfffffffc00900947 */ /* 0x000fea000383ffff */
[----:B------:R-:W-:Y:S05]  /*0be0*/  BSYNC.RECONVERGENT B2 ;  /* 0x0000000000027941 */ /* 0x000fea0003800200 */
.L_x_7:
[----:B------:R-:W-:-:S07]  /*0bf0*/  IMAD.MOV.U32 R21, RZ, RZ, R4 ;  /* 0x000000ffff157224 */ /* 0x000fce00078e0004 */
.L_x_6:
[----:B------:R-:W-:Y:S05]  /*0c00*/  BSYNC.RECONVERGENT B1 ;  /* 0x0000000000017941 */ /* 0x000fea0003800200 */
.L_x_5:
[----:B------:R-:W-:Y:S01]  /*0c10*/  LOP3.LUT P0, R25, R2, 0x3f, RZ, 0xc0, !PT ;  /* 0x0000003f02197812 */ /* 0x000fe2000780c0ff */
[----:B------:R-:W-:-:S04]  /*0c20*/  IMAD.IADD R4, R3, 0x1, R21 ;  /* 0x0000000103047824 */ /* 0x000fc800078e0215 */
[----:B------:R-:W-:-:S05]  /*0c30*/  IMAD.U32 R27, R4, 0x8, R1 ;  /* 0x00000008041b7824 */ /* 0x000fca00078e0001 */
[----:B------:R0:W-:Y:S04]  /*0c40*/  STL.64 [R27+-0x78], R16 ;  /* 0xffff88101b007387 */ /* 0x0001e80000100a00 */
[----:B------:R-:W2:Y:S04]  /*0c50*/  @P0 LDL.64 R14, [R1+0x8] ;  /* 0x00000800010e0983 */ /* 0x000ea80000100a00 */
[----:B------:R-:W3:Y:S04]  /*0c60*/  LDL.64 R8, [R1+0x10] ;  /* 0x0000100001087983 */ /* 0x000ee80000100a00 */
[----:B------:R-:W4:Y:S01]  /*0c70*/  LDL.64 R6, [R1+0x18] ;  /* 0x0000180001067983 */ /* 0x000f220000100a00 */
[----:B------:R-:W-:Y:S01]  /*0c80*/  @P0 LOP3.LUT R2, R2, 0x3f, RZ, 0xc, !PT ;  /* 0x0000003f02020812 */ /* 0x000fe200078e0cff */
[----:B------:R-:W-:Y:S01]  /*0c90*/  BSSY.RECONVERGENT B1, `(.L_x_9) ;  /* 0x0000034000017945 */ /* 0x000fe20003800200 */
[----:B--2---:R-:W-:-:S02]  /*0ca0*/  @P0 SHF.R.U64 R3, R14, 0x1, R15 ;  /* 0x000000010e030819 */ /* 0x004fc4000000120f */
[----:B------:R-:W-:Y:S02]  /*0cb0*/  @P0 SHF.R.U32.HI R15, RZ, 0x1, R15 ;  /* 0x00000001ff0f0819 */ /* 0x000fe4000001160f */
[CC--:B---3--:R-:W-:Y:S02]  /*0cc0*/  @P0 SHF.L.U32 R14, R8.reuse, R25.reuse, RZ ;  /* 0x00000019080e0219 */ /* 0x0c8fe400000006ff */
[----:B------:R-:W-:Y:S02]  /*0cd0*/  @P0 SHF.R.U64 R3, R3, R2, R15 ;  /* 0x0000000203030219 */ /* 0x000fe4000000120f */
[--C-:B------:R-:W-:Y:S02]  /*0ce0*/  @P0 SHF.R.U32.HI R23, RZ, 0x1, R9.reuse ;  /* 0x00000001ff170819 */ /* 0x100fe40000011609 */
[C-C-:B------:R-:W-:Y:S02]  /*0cf0*/  @P0 SHF.R.U64 R21, R8.reuse, 0x1, R9.reuse ;  /* 0x0000000108150819 */ /* 0x140fe40000001209 */
[----:B------:R-:W-:-:S02]  /*0d00*/  @P0 SHF.L.U64.HI R19, R8, R25, R9 ;  /* 0x0000001908130219 */ /* 0x000fc40000010209 */
[-C--:B------:R-:W-:Y:S02]  /*0d10*/  @P0 SHF.R.U32.HI R4, RZ, R2.reuse, R15 ;  /* 0x00000002ff040219 */ /* 0x080fe4000001160f */
[----:B------:R-:W-:Y:S02]  /*0d20*/  @P0 LOP3.LUT R8, R14, R3, RZ, 0xfc, !PT ;  /* 0x000000030e080212 */ /* 0x000fe400078efcff */
[-C--:B----4-:R-:W-:Y:S02]  /*0d30*/  @P0 SHF.L.U32 R15, R6, R25.reuse, RZ ;  /* 0x00000019060f0219 */ /* 0x090fe400000006ff */
[----:B0-----:R-:W-:Y:S01]  /*0d40*/  @P0 SHF.R.U64 R16, R21, R2, R23 ;  /* 0x0000000215100219 */ /* 0x001fe20000001217 */
[----:B------:R-:W-:Y:S01]  /*0d50*/  IMAD.SHL.U32 R14, R8, 0x4, RZ ;  /* 0x00000004080e7824 */ /* 0x000fe200078e00ff */
[----:B------:R-:W-:Y:S02]  /*0d60*/  @P0 LOP3.LUT R9, R19, R4, RZ, 0xfc, !PT ;  /* 0x0000000413090212 */ /* 0x000fe400078efcff */
[----:B------:R-:W-:-:S02]  /*0d70*/  @P0 SHF.L.U64.HI R25, R6, R25, R7 ;  /* 0x0000001906190219 */ /* 0x000fc40000010207 */
[----:B------:R-:W-:Y:S02]  /*0d80*/  @P0 LOP3.LUT R6, R15, R16, RZ, 0xfc, !PT ;  /* 0x000000100f060212 */ /* 0x000fe400078efcff */
[----:B------:R-:W-:Y:S02]  /*0d90*/  @P0 SHF.R.U32.HI R2, RZ, R2, R23 ;  /* 0x00000002ff020219 */ /* 0x000fe40000011617 */
[----:B------:R-:W-:Y:S02]  /*0da0*/  SHF.L.U64.HI R15, R8, 0x2, R9 ;  /* 0x00000002080f7819 */ /* 0x000fe40000010209 */
[----:B------:R-:W-:Y:S02]  /*0db0*/  @P0 LOP3.LUT R7, R25, R2, RZ, 0xfc, !PT ;  /* 0x0000000219070212 */ /* 0x000fe400078efcff */
[----:B------:R-:W-:Y:S02]  /*0dc0*/  SHF.L.W.U32.HI R9, R9, 0x2, R6 ;  /* 0x0000000209097819 */ /* 0x000fe40000010e06 */
[----:B------:R-:W-:-:S02]  /*0dd0*/  IADD3 RZ, P0, PT, RZ, -R14, RZ ;  /* 0x8000000effff7210 */ /* 0x000fc40007f1e0ff */
[----:B------:R-:W-:Y:S02]  /*0de0*/  LOP3.LUT R2, RZ, R15, RZ, 0x33, !PT ;  /* 0x0000000fff027212 */ /* 0x000fe400078e33ff */
[----:B------:R-:W-:Y:S02]  /*0df0*/  SHF.L.W.U32.HI R6, R6, 0x2, R7 ;  /* 0x0000000206067819 */ /* 0x000fe40000010e07 */
[----:B------:R-:W-:Y:S02]  /*0e00*/  LOP3.LUT R3, RZ, R9, RZ, 0x33, !PT ;  /* 0x00000009ff037212 */ /* 0x000fe400078e33ff */
[----:B------:R-:W-:Y:S02]  /*0e10*/  IADD3.X R4, P0, PT, RZ, R2, RZ, P0, !PT ;  /* 0x00000002ff047210 */ /* 0x000fe4000071e4ff */
[----:B------:R-:W-:Y:S02]  /*0e20*/  LOP3.LUT R8, RZ, R6, RZ, 0x33, !PT ;  /* 0x00000006ff087212 */ /* 0x000fe400078e33ff */
[----:B------:R-:W-:-:S02]  /*0e30*/  IADD3.X R2, P1, PT, RZ, R3, RZ, P0, !PT ;  /* 0x00000003ff027210 */ /* 0x000fc4000073e4ff */
[----:B------:R-:W-:-:S03]  /*0e40*/  ISETP.GT.U32.AND P2, PT, R9, -0x1, PT ;  /* 0xffffffff0900780c */ /* 0x000fc60003f44070 */
[----:B------:R-:W-:Y:S01]  /*0e50*/  IMAD.X R3, RZ, RZ, R8, P1 ;  /* 0x000000ffff037224 */ /* 0x000fe200008e0608 */
[----:B------:R-:W-:-:S04]  /*0e60*/  ISETP.GT.AND.EX P0, PT, R6, -0x1, PT, P2 ;  /* 0xffffffff0600780c */ /* 0x000fc80003f04320 */
[----:B------:R-:W-:Y:S02]  /*0e70*/  SEL R3, R6, R3, P0 ;  /* 0x0000000306037207 */ /* 0x000fe40000000000 */
[----:B------:R-:W-:Y:S02]  /*0e80*/  SEL R19, R9, R2, P0 ;  /* 0x0000000209137207 */ /* 0x000fe40000000000 */
[----:B------:R-:W-:Y:S02]  /*0e90*/  ISETP.NE.U32.AND P1, PT, R3, RZ, PT ;  /* 0x000000ff0300720c */ /* 0x000fe40003f25070 */
[----:B------:R-:W-:Y:S02]  /*0ea0*/  SEL R15, R15, R4, P0 ;  /* 0x000000040f0f7207 */ /* 0x000fe40000000000 */
[----:B------:R-:W-:Y:S01]  /*0eb0*/  SEL R8, R19, R3, !P1 ;  /* 0x0000000313087207 */ /* 0x000fe20004800000 */
[----:B------:R-:W-:-:S05]  /*0ec0*/  @!P0 IMAD.MOV R14, RZ, RZ, -R14 ;  /* 0x000000ffff0e8224 */ /* 0x000fca00078e0a0e */
[----:B------:R-:W0:Y:S02]  /*0ed0*/  FLO.U32 R8, R8 ;  /* 0x0000000800087300 */ /* 0x000e2400000e0000 */
[C---:B0-----:R-:W-:Y:S02]  /*0ee0*/  IADD3 R9, PT, PT, -R8.reuse, 0x1f, RZ ;  /* 0x0000001f08097810 */ /* 0x041fe40007ffe1ff */
[----:B------:R-:W-:-:S03]  /*0ef0*/  IADD3 R2, PT, PT, -R8, 0x3f, RZ ;  /* 0x0000003f08027810 */ /* 0x000fc60007ffe1ff */
[----:B------:R-:W-:-:S05]  /*0f00*/  @P1 IMAD.MOV R2, RZ, RZ, R9 ;  /* 0x000000ffff021224 */ /* 0x000fca00078e0209 */
[----:B------:R-:W-:-:S13]  /*0f10*/  ISETP.NE.AND P1, PT, R2, RZ, PT ;  /* 0x000000ff0200720c */ /* 0x000fda0003f25270 */
[----:B------:R-:W-:Y:S05]  /*0f20*/  @!P1 BRA `(.L_x_10) ;  /* 0x0000000000289947 */ /* 0x000fea0003800000 */
[--C-:B------:R-:W-:Y:S02]  /*0f30*/  SHF.R.U64 R9, R14, 0x1, R15.reuse ;  /* 0x000000010e097819 */ /* 0x100fe4000000120f */
[C---:B------:R-:W-:Y:S02]  /*0f40*/  LOP3.LUT R4, R2.reuse, 0x3f, RZ, 0xc0, !PT ;  /* 0x0000003f02047812 */ /* 0x040fe400078ec0ff */
[----:B------:R-:W-:Y:S02]  /*0f50*/  SHF.R.U32.HI R15, RZ, 0x1, R15 ;  /* 0x00000001ff0f7819 */ /* 0x000fe4000001160f */
[----:B------:R-:W-:Y:S02]  /*0f60*/  LOP3.LUT R8, R2, 0x3f, RZ, 0xc, !PT ;  /* 0x0000003f02087812 */ /* 0x000fe400078e0cff */
[CC--:B------:R-:W-:Y:S02]  /*0f70*/  SHF.L.U64.HI R17, R19.reuse, R4.reuse, R3 ;  /* 0x0000000413117219 */ /* 0x0c0fe40000010203 */
[----:B------:R-:W-:-:S02]  /*0f80*/  SHF.L.U32 R4, R19, R4, RZ ;  /* 0x0000000413047219 */ /* 0x000fc400000006ff */
[-CC-:B------:R-:W-:Y:S02]  /*0f90*/  SHF.R.U64 R3, R9, R8.reuse, R15.reuse ;  /* 0x0000000809037219 */ /* 0x180fe4000000120f */
[----:B------:R-:W-:Y:S02]  /*0fa0*/  SHF.R.U32.HI R8, RZ, R8, R15 ;  /* 0x00000008ff087219 */ /* 0x000fe4000001160f */
[----:B------:R-:W-:Y:S02]  /*0fb0*/  LOP3.LUT R19, R4, R3, RZ, 0xfc, !PT ;  /* 0x0000000304137212 */ /* 0x000fe400078efcff */
[----:B------:R-:W-:-:S07]  /*0fc0*/  LOP3.LUT R3, R17, R8, RZ, 0xfc, !PT ;  /* 0x0000000811037212 */ /* 0x000fce00078efcff */
.L_x_10:
[----:B------:R-:W-:Y:S05]  /*0fd0*/  BSYNC.RECONVERGENT B1 ;  /* 0x0000000000017941 */ /* 0x000fea0003800200 */
.L_x_9:
[----:B------:R-:W-:Y:S01]  /*0fe0*/  IMAD.WIDE.U32 R14, R19, 0x2168c235, RZ ;  /* 0x2168c235130e7825 */ /* 0x000fe200078e00ff */
[----:B------:R-:W-:-:S03]  /*0ff0*/  SHF.R.U32.HI R7, RZ, 0x1e, R7 ;  /* 0x0000001eff077819 */ /* 0x000fc60000011607 */
[----:B------:R-:W-:Y:S01]  /*1000*/  IMAD.MOV.U32 R8, RZ, RZ, R15 ;  /* 0x000000ffff087224 */ /* 0x000fe200078e000f */
[----:B------:R-:W-:Y:S01]  /*1010*/  IADD3 RZ, P1, PT, R14, R14, RZ ;  /* 0x0000000e0eff7210 */ /* 0x000fe20007f3e0ff */
[----:B------:R-:W-:Y:S01]  /*1020*/  IMAD.MOV.U32 R9, RZ, RZ, RZ ;  /* 0x000000ffff097224 */ /* 0x000fe200078e00ff */
[----:B------:R-:W-:Y:S01]  /*1030*/  LEA.HI R6, R6, R7, RZ, 0x1 ;  /* 0x0000000706067211 */ /* 0x000fe200078f08ff */
[----:B------:R-:W-:-:S04]  /*1040*/  IMAD.HI.U32 R4, R3, -0x36f0255e, RZ ;  /* 0xc90fdaa203047827 */ /* 0x000fc800078e00ff */
[----:B------:R-:W-:-:S04]  /*1050*/  IMAD.WIDE.U32 R8, R19, -0x36f0255e, R8 ;  /* 0xc90fdaa213087825 */ /* 0x000fc800078e0008 */
[C---:B------:R-:W-:Y:S02]  /*1060*/  IMAD R15, R3.reuse, -0x36f0255e, RZ ;  /* 0xc90fdaa2030f7824 */ /* 0x040fe400078e02ff */
[----:B------:R-:W-:-:S04]  /*1070*/  IMAD.WIDE.U32 R8, P2, R3, 0x2168c235, R8 ;  /* 0x2168c23503087825 */ /* 0x000fc80007840008 */
[----:B------:R-:W-:Y:S01]  /*1080*/  IMAD.X R3, RZ, RZ, R4, P2 ;  /* 0x000000ffff037224 */ /* 0x000fe200010e0604 */
[----:B------:R-:W-:Y:S02]  /*1090*/  IADD3 R4, P2, PT, R15, R9, RZ ;  /* 0x000000090f047210 */ /* 0x000fe40007f5e0ff */
[----:B------:R-:W-:Y:S02]  /*10a0*/  IADD3.X RZ, P1, PT, R8, R8, RZ, P1, !PT ;  /* 0x0000000808ff7210 */ /* 0x000fe40000f3e4ff */
[C---:B------:R-:W-:Y:S01]  /*10b0*/  ISETP.GT.U32.AND P3, PT, R4.reuse, RZ, PT ;  /* 0x000000ff0400720c */ /* 0x040fe20003f64070 */
[----:B------:R-:W-:Y:S01]  /*10c0*/  IMAD.X R3, RZ, RZ, R3, P2 ;  /* 0x000000ffff037224 */ /* 0x000fe200010e0603 */
[----:B------:R-:W-:-:S04]  /*10d0*/  IADD3.X R9, P2, PT, R4, R4, RZ, P1, !PT ;  /* 0x0000000404097210 */ /* 0x000fc80000f5e4ff */
[C---:B------:R-:W-:Y:S01]  /*10e0*/  ISETP.GT.AND.EX P1, PT, R3.reuse, RZ, PT, P3 ;  /* 0x000000ff0300720c */ /* 0x040fe20003f24330 */
[----:B------:R-:W-:-:S03]  /*10f0*/  IMAD.X R8, R3, 0x1, R3, P2 ;  /* 0x0000000103087824 */ /* 0x000fc600010e0603 */
[----:B------:R-:W-:Y:S02]  /*1100*/  SEL R9, R9, R4, P1 ;  /* 0x0000000409097207 */ /* 0x000fe40000800000 */
[----:B------:R-:W-:Y:S02]  /*1110*/  SEL R3, R8, R3, P1 ;  /* 0x0000000308037207 */ /* 0x000fe40000800000 */
[----:B------:R-:W-:Y:S02]  /*1120*/  IADD3 R8, P2, PT, R9, 0x1, RZ ;  /* 0x0000000109087810 */ /* 0x000fe40007f5e0ff */
[----:B------:R-:W-:Y:S02]  /*1130*/  SEL R9, RZ, 0xffffffff, !P1 ;  /* 0xffffffffff097807 */ /* 0x000fe40004800000 */
[----:B------:R-:W-:Y:S01]  /*1140*/  LOP3.LUT P1, R5, R5, 0x80000000, RZ, 0xc0, !PT ;  /* 0x8000000005057812 */ /* 0x000fe2000782c0ff */
[----:B------:R-:W-:Y:S02]  /*1150*/  IMAD.X R3, RZ, RZ, R3, P2 ;  /* 0x000000ffff037224 */ /* 0x000fe400010e0603 */
[----:B------:R-:W-:Y:S01]  /*1160*/  IMAD.IADD R2, R9, 0x1, -R2 ;  /* 0x0000000109027824 */ /* 0x000fe200078e0a02 */
[----:B------:R-:W-:-:S02]  /*1170*/  @!P0 LOP3.LUT R5, R5, 0x80000000, RZ, 0x3c, !PT ;  /* 0x8000000005058812 */ /* 0x000fc400078e3cff */
[----:B------:R-:W-:Y:S01]  /*1180*/  SHF.R.U64 R8, R8, 0xa, R3 ;  /* 0x0000000a08087819 */ /* 0x000fe20000001203 */
[----:B------:R-:W-:-:S03]  /*1190*/  IMAD.SHL.U32 R2, R2, 0x100000, RZ ;  /* 0x0010000002027824 */ /* 0x000fc600078e00ff */
[----:B------:R-:W-:-:S03]  /*11a0*/  IADD3 R8, P2, PT, R8, 0x1, RZ ;  /* 0x0000000108087810 */ /* 0x000fc60007f5e0ff */
[----:B------:R-:W-:Y:S01]  /*11b0*/  @P1 IMAD.MOV R6, RZ, RZ, -R6 ;  /* 0x000000ffff061224 */ /* 0x000fe200078e0a06 */
[----:B------:R-:W-:-:S04]  /*11c0*/  LEA.HI.X R3, R3, RZ, RZ, 0x16, P2 ;  /* 0x000000ff03037211 */ /* 0x000fc800010fb4ff */
[--C-:B------:R-:W-:Y:S02]  /*11d0*/  SHF.R.U64 R8, R8, 0x1, R3.reuse ;  /* 0x0000000108087819 */ /* 0x100fe40000001203 */
[----:B------:R-:W-:Y:S02]  /*11e0*/  SHF.R.U32.HI R3, RZ, 0x1, R3 ;  /* 0x00000001ff037819 */ /* 0x000fe40000011603 */
[----:B------:R-:W-:-:S04]  /*11f0*/  IADD3 R8, P2, P3, RZ, RZ, R8 ;  /* 0x000000ffff087210 */ /* 0x000fc80007b5e008 */
[----:B------:R-:W-:-:S04]  /*1200*/  IADD3.X R2, PT, PT, R2, 0x3fe00000, R3, P2, P3 ;  /* 0x3fe0000002027810 */ /* 0x000fc800017e6403 */
[----:B------:R-:W-:-:S07]  /*1210*/  LOP3.LUT R9, R2, R5, RZ, 0xfc, !PT ;  /* 0x0000000502097212 */ /* 0x000fce00078efcff */
.L_x_4:
[----:B------:R-:W-:Y:S02]  /*1220*/  IMAD.MOV.U32 R2, RZ, RZ, R0 ;  /* 0x000000ffff027224 */ /* 0x000fe400078e0000 */
[----:B------:R-:W-:-:S04]  /*1230*/  IMAD.MOV.U32 R3, RZ, RZ, 0x0 ;  /* 0x00000000ff037424 */ /* 0x000fc800078e00ff */
[----:B------:R-:W-:Y:S05]  /*1240*/  RET.REL.NODEC R2 `(_Z10CUDAKernelPdS_S_i) ;  /* 0xffffffec026c7950 */ /* 0x000fea0003c3ffff */
.L_x_11:
[----:B------:R-:W-:-:S00]  /*1250*/  BRA `(.L_x_11) ;  /* 0xfffffffc00fc7947 */ /* 0x000fc0000383ffff */
[----:B------:R-:W-:-:S00]  /*1260*/  NOP ;  /* 0x0000000000007918 */ /* 0x000fc00000000000 */
        /* <DEDUP_REMOVED lines=9> */
.L_x_12:


//--------------------- .nv.global.init           --------------------------
	.section	.nv.global.init,"aw",@progbits
	.align	16
.nv.global.init:
	.type		__cudart_sin_cos_coeffs,@object
	.size		__cudart_sin_cos_coeffs,(__cudart_i2opi_d - __cudart_sin_cos_coeffs)
__cudart_sin_cos_coeffs:
        /*0000*/ 	.byte	0x46, 0xd2, 0xb0, 0x2c, 0xf1, 0xe5, 0x5a, 0xbe, 0x92, 0xe3, 0xac, 0x69, 0xe3, 0x1d, 0xc7, 0x3e
        /*0010*/ 	.byte	0xa1, 0x62, 0xdb, 0x19, 0xa0, 0x01, 0x2a, 0xbf, 0x18, 0x08, 0x11, 0x11, 0x11, 0x11, 0x81, 0x3f
        /*0020*/ 	.byte	0x54, 0x55, 0x55, 0x55, 0x55, 0x55, 0xc5, 0xbf, 0x00, 0x00, 0x00, 0x00, 0x00, 0x00, 0x00, 0x00
        /*0030*/ 	.byte	0x00, 0x00, 0x00, 0x00, 0x00, 0x00, 0x00, 0x00, 0x64, 0x81, 0xfd, 0x20, 0x83, 0xff, 0xa8, 0xbd
        /*0040*/ 	.byte	0x28, 0x85, 0xef, 0xc1, 0xa7, 0xee, 0x21, 0x3e, 0xd9, 0xe6, 0x06, 0x8e, 0x4f, 0x7e, 0x92, 0xbe
        /*0050*/ 	.byte	0xe9, 0xbc, 0xdd, 0x19, 0xa0, 0x01, 0xfa, 0x3e, 0x47, 0x5d, 0xc1, 0x16, 0x6c, 0xc1, 0x56, 0xbf
        /*0060*/ 	.byte	0x51, 0x55, 0x55, 0x55, 0x55, 0x55, 0xa5, 0x3f, 0x00, 0x00, 0x00, 0x00, 0x00, 0x00, 0xe0, 0xbf
        /*0070*/ 	.byte	0x00, 0x00, 0x00, 0x00, 0x00, 0x00, 0xf0, 0x3f, 0x00, 0x00, 0x00, 0x00, 0x00, 0x00, 0x00, 0x00
	.type		__cudart_i2opi_d,@object
	.size		__cudart_i2opi_d,(.L_0 - __cudart_i2opi_d)
__cudart_i2opi_d:
        /* <DEDUP_REMOVED lines=9> */
.L_0:


//--------------------- .nv.shared.reserved.0     --------------------------
	.section	.nv.shared.reserved.0,"aw",@nobits
	.weak		__nv_reservedSMEM_offset_0_alias
	.size		__nv_reservedSMEM_offset_0_alias, 0, 64
	.other		__nv_reservedSMEM_offset_0_alias,@"STO_CUDA_RESERVED_SHARED STV_DEFAULT"
__nv_reservedSMEM_offset_0_alias:
	.zero		0
	.zero		64


//--------------------- .nv.constant0._Z10CUDAKernelPdS_S_i --------------------------
	.section	.nv.constant0._Z10CUDAKernelPdS_S_i,"a",@progbits
	.sectionflags	@""
	.align	4
.nv.constant0._Z10CUDAKernelPdS_S_i:
	.zero		924


//--------------------- SYMBOLS --------------------------

	.type		.nv.reservedSmem.offset0,@object
	.size		.nv.reservedSmem.offset0,0x4
